//
// Generated by NVIDIA NVVM Compiler
//
// Compiler Build ID: CL-36424714
// Cuda compilation tools, release 13.0, V13.0.88
// Based on NVVM 20.0.0
//

.version 9.0
.target sm_100
.address_size 64

	// .globl	_Z23ph_dRPA_ApB_sing_kerneliiiiPdS_S_

.visible .entry _Z23ph_dRPA_ApB_sing_kerneliiiiPdS_S_(
	.param .u32 _Z23ph_dRPA_ApB_sing_kerneliiiiPdS_S__param_0,
	.param .u32 _Z23ph_dRPA_ApB_sing_kerneliiiiPdS_S__param_1,
	.param .u32 _Z23ph_dRPA_ApB_sing_kerneliiiiPdS_S__param_2,
	.param .u32 _Z23ph_dRPA_ApB_sing_kerneliiiiPdS_S__param_3,
	.param .u64 .ptr .align 1 _Z23ph_dRPA_ApB_sing_kerneliiiiPdS_S__param_4,
	.param .u64 .ptr .align 1 _Z23ph_dRPA_ApB_sing_kerneliiiiPdS_S__param_5,
	.param .u64 .ptr .align 1 _Z23ph_dRPA_ApB_sing_kerneliiiiPdS_S__param_6
)
{
	.reg .pred 	%p<34>;
	.reg .b32 	%r<85>;
	.reg .b64 	%rd<52>;
	.reg .b64 	%fd<64>;

	ld.param.u32 	%r34, [_Z23ph_dRPA_ApB_sing_kerneliiiiPdS_S__param_0];
	ld.param.u32 	%r35, [_Z23ph_dRPA_ApB_sing_kerneliiiiPdS_S__param_1];
	ld.param.u32 	%r36, [_Z23ph_dRPA_ApB_sing_kerneliiiiPdS_S__param_2];
	ld.param.u64 	%rd22, [_Z23ph_dRPA_ApB_sing_kerneliiiiPdS_S__param_5];
	ld.param.u64 	%rd23, [_Z23ph_dRPA_ApB_sing_kerneliiiiPdS_S__param_6];
	cvta.to.global.u64 	%rd1, %rd23;
	cvta.to.global.u64 	%rd2, %rd22;
	mul.lo.s32 	%r38, %r36, %r36;
	mul.lo.s32 	%r1, %r38, %r36;
	mov.u32 	%r39, %ctaid.x;
	mov.u32 	%r40, %ntid.x;
	mov.u32 	%r41, %tid.x;
	mad.lo.s32 	%r74, %r39, %r40, %r41;
	setp.ge.s32 	%p1, %r74, %r35;
	@%p1 bra 	$L__BB0_5;
	setp.lt.s32 	%p2, %r34, 1;
	@%p2 bra 	$L__BB0_5;
	mov.u32 	%r42, %ntid.y;
	and.b32  	%r3, %r34, 3;
	and.b32  	%r4, %r34, 2147483644;
	shl.b32 	%r5, %r35, 2;
	shl.b32 	%r6, %r36, 2;
	mov.u32 	%r43, %tid.y;
	mov.u32 	%r44, %ctaid.y;
	mad.lo.s32 	%r76, %r44, %r42, %r43;
$L__BB0_3:
	setp.lt.s32 	%p3, %r76, %r35;
	@%p3 bra 	$L__BB0_6;
$L__BB0_4:
	mov.u32 	%r70, %ntid.x;
	mov.u32 	%r71, %nctaid.x;
	mad.lo.s32 	%r74, %r70, %r71, %r74;
	setp.lt.s32 	%p33, %r74, %r35;
	@%p33 bra 	$L__BB0_3;
$L__BB0_5:
	ret;
$L__BB0_6:
	ld.param.u64 	%rd50, [_Z23ph_dRPA_ApB_sing_kerneliiiiPdS_S__param_4];
	add.s32 	%r45, %r74, %r34;
	cvta.to.global.u64 	%rd24, %rd50;
	mul.wide.s32 	%rd25, %r45, 8;
	add.s64 	%rd3, %rd24, %rd25;
$L__BB0_7:
	add.s32 	%r47, %r76, %r34;
	add.s32 	%r48, %r74, %r34;
	mul.lo.s32 	%r49, %r36, %r36;
	mul.lo.s32 	%r50, %r48, %r49;
	mad.lo.s32 	%r13, %r47, %r36, %r50;
	mov.b32 	%r77, 0;
$L__BB0_8:
	ld.param.u64 	%rd51, [_Z23ph_dRPA_ApB_sing_kerneliiiiPdS_S__param_4];
	ld.param.u32 	%r72, [_Z23ph_dRPA_ApB_sing_kerneliiiiPdS_S__param_3];
	setp.lt.u32 	%p4, %r34, 4;
	mul.lo.s32 	%r52, %r77, %r35;
	add.s32 	%r53, %r52, %r74;
	mad.lo.s32 	%r15, %r53, %r72, %r76;
	add.s32 	%r78, %r13, %r77;
	cvta.to.global.u64 	%rd26, %rd51;
	mul.wide.u32 	%rd27, %r77, 8;
	add.s64 	%rd4, %rd26, %rd27;
	add.s32 	%r54, %r15, %r52;
	mul.wide.s32 	%rd28, %r54, 8;
	add.s64 	%rd5, %rd1, %rd28;
	mov.b32 	%r84, 0;
	@%p4 bra 	$L__BB0_19;
	neg.s32 	%r81, %r77;
	mov.b32 	%r82, 0;
	mov.u32 	%r79, %r78;
	mov.u32 	%r80, %r15;
$L__BB0_10:
	.pragma "nounroll";
	setp.ne.s32 	%p5, %r74, %r76;
	mul.wide.s32 	%rd29, %r78, 8;
	add.s64 	%rd6, %rd2, %rd29;
	ld.global.f64 	%fd1, [%rd6];
	mul.wide.s32 	%rd30, %r79, 8;
	add.s64 	%rd7, %rd2, %rd30;
	ld.global.f64 	%fd2, [%rd7];
	add.f64 	%fd3, %fd1, %fd2;
	add.f64 	%fd4, %fd3, %fd3;
	mul.wide.s32 	%rd31, %r80, 8;
	add.s64 	%rd8, %rd1, %rd31;
	st.global.f64 	[%rd8], %fd4;
	setp.ne.s32 	%p6, %r81, 0;
	or.pred  	%p7, %p5, %p6;
	@%p7 bra 	$L__BB0_12;
	ld.global.f64 	%fd5, [%rd3];
	ld.global.f64 	%fd6, [%rd4];
	sub.f64 	%fd7, %fd5, %fd6;
	ld.global.f64 	%fd8, [%rd5];
	add.f64 	%fd9, %fd8, %fd7;
	st.global.f64 	[%rd5], %fd9;
$L__BB0_12:
	add.s32 	%r56, %r82, 1;
	mul.wide.s32 	%rd9, %r1, 8;
	add.s64 	%rd10, %rd6, %rd9;
	ld.global.f64 	%fd10, [%rd10];
	mul.wide.s32 	%rd11, %r36, 8;
	add.s64 	%rd12, %rd7, %rd11;
	ld.global.f64 	%fd11, [%rd12];
	add.f64 	%fd12, %fd10, %fd11;
	add.f64 	%fd13, %fd12, %fd12;
	mul.wide.s32 	%rd13, %r35, 8;
	add.s64 	%rd14, %rd8, %rd13;
	st.global.f64 	[%rd14], %fd13;
	setp.ne.s32 	%p9, %r77, %r56;
	or.pred  	%p10, %p5, %p9;
	@%p10 bra 	$L__BB0_14;
	ld.global.f64 	%fd14, [%rd3];
	ld.global.f64 	%fd15, [%rd4];
	sub.f64 	%fd16, %fd14, %fd15;
	ld.global.f64 	%fd17, [%rd5];
	add.f64 	%fd18, %fd17, %fd16;
	st.global.f64 	[%rd5], %fd18;
$L__BB0_14:
	add.s32 	%r57, %r82, 2;
	add.s64 	%rd15, %rd10, %rd9;
	ld.global.f64 	%fd19, [%rd15];
	add.s64 	%rd16, %rd12, %rd11;
	ld.global.f64 	%fd20, [%rd16];
	add.f64 	%fd21, %fd19, %fd20;
	add.f64 	%fd22, %fd21, %fd21;
	add.s64 	%rd17, %rd14, %rd13;
	st.global.f64 	[%rd17], %fd22;
	setp.ne.s32 	%p12, %r77, %r57;
	or.pred  	%p13, %p5, %p12;
	@%p13 bra 	$L__BB0_16;
	ld.global.f64 	%fd23, [%rd3];
	ld.global.f64 	%fd24, [%rd4];
	sub.f64 	%fd25, %fd23, %fd24;
	ld.global.f64 	%fd26, [%rd5];
	add.f64 	%fd27, %fd26, %fd25;
	st.global.f64 	[%rd5], %fd27;
$L__BB0_16:
	add.s32 	%r58, %r82, 3;
	add.s64 	%rd32, %rd15, %rd9;
	ld.global.f64 	%fd28, [%rd32];
	add.s64 	%rd33, %rd16, %rd11;
	ld.global.f64 	%fd29, [%rd33];
	add.f64 	%fd30, %fd28, %fd29;
	add.f64 	%fd31, %fd30, %fd30;
	add.s64 	%rd34, %rd17, %rd13;
	st.global.f64 	[%rd34], %fd31;
	setp.ne.s32 	%p15, %r77, %r58;
	or.pred  	%p16, %p5, %p15;
	@%p16 bra 	$L__BB0_18;
	ld.global.f64 	%fd32, [%rd3];
	ld.global.f64 	%fd33, [%rd4];
	sub.f64 	%fd34, %fd32, %fd33;
	ld.global.f64 	%fd35, [%rd5];
	add.f64 	%fd36, %fd35, %fd34;
	st.global.f64 	[%rd5], %fd36;
$L__BB0_18:
	add.s32 	%r82, %r82, 4;
	add.s32 	%r81, %r81, 4;
	add.s32 	%r80, %r80, %r5;
	add.s32 	%r79, %r79, %r6;
	shl.b32 	%r59, %r1, 2;
	add.s32 	%r78, %r78, %r59;
	setp.ne.s32 	%p17, %r82, %r4;
	mov.u32 	%r84, %r4;
	@%p17 bra 	$L__BB0_10;
$L__BB0_19:
	add.s32 	%r29, %r13, %r77;
	setp.eq.s32 	%p18, %r3, 0;
	@%p18 bra 	$L__BB0_29;
	setp.eq.s32 	%p19, %r3, 1;
	@%p19 bra 	$L__BB0_26;
	setp.ne.s32 	%p20, %r74, %r76;
	mad.lo.s32 	%r60, %r1, %r84, %r29;
	mul.wide.s32 	%rd35, %r60, 8;
	add.s64 	%rd18, %rd2, %rd35;
	ld.global.f64 	%fd37, [%rd18];
	mad.lo.s32 	%r61, %r84, %r36, %r29;
	mul.wide.s32 	%rd36, %r61, 8;
	add.s64 	%rd19, %rd2, %rd36;
	ld.global.f64 	%fd38, [%rd19];
	add.f64 	%fd39, %fd37, %fd38;
	add.f64 	%fd40, %fd39, %fd39;
	mad.lo.s32 	%r62, %r84, %r35, %r15;
	mul.wide.s32 	%rd37, %r62, 8;
	add.s64 	%rd20, %rd1, %rd37;
	st.global.f64 	[%rd20], %fd40;
	setp.ne.s32 	%p21, %r77, %r84;
	or.pred  	%p22, %p20, %p21;
	@%p22 bra 	$L__BB0_23;
	ld.global.f64 	%fd41, [%rd3];
	ld.global.f64 	%fd42, [%rd4];
	sub.f64 	%fd43, %fd41, %fd42;
	ld.global.f64 	%fd44, [%rd5];
	add.f64 	%fd45, %fd44, %fd43;
	st.global.f64 	[%rd5], %fd45;
$L__BB0_23:
	add.s32 	%r63, %r84, 1;
	mul.wide.s32 	%rd38, %r1, 8;
	add.s64 	%rd39, %rd18, %rd38;
	ld.global.f64 	%fd46, [%rd39];
	mul.wide.s32 	%rd40, %r36, 8;
	add.s64 	%rd41, %rd19, %rd40;
	ld.global.f64 	%fd47, [%rd41];
	add.f64 	%fd48, %fd46, %fd47;
	add.f64 	%fd49, %fd48, %fd48;
	mul.wide.s32 	%rd42, %r35, 8;
	add.s64 	%rd43, %rd20, %rd42;
	st.global.f64 	[%rd43], %fd49;
	setp.ne.s32 	%p24, %r77, %r63;
	or.pred  	%p25, %p20, %p24;
	@%p25 bra 	$L__BB0_25;
	ld.global.f64 	%fd50, [%rd3];
	ld.global.f64 	%fd51, [%rd4];
	sub.f64 	%fd52, %fd50, %fd51;
	ld.global.f64 	%fd53, [%rd5];
	add.f64 	%fd54, %fd53, %fd52;
	st.global.f64 	[%rd5], %fd54;
$L__BB0_25:
	add.s32 	%r84, %r84, 2;
$L__BB0_26:
	and.b32  	%r64, %r34, 1;
	setp.eq.b32 	%p26, %r64, 1;
	not.pred 	%p27, %p26;
	@%p27 bra 	$L__BB0_29;
	setp.ne.s32 	%p28, %r74, %r76;
	mad.lo.s32 	%r65, %r1, %r84, %r29;
	mul.wide.s32 	%rd44, %r65, 8;
	add.s64 	%rd45, %rd2, %rd44;
	ld.global.f64 	%fd55, [%rd45];
	mad.lo.s32 	%r66, %r84, %r36, %r29;
	mul.wide.s32 	%rd46, %r66, 8;
	add.s64 	%rd47, %rd2, %rd46;
	ld.global.f64 	%fd56, [%rd47];
	add.f64 	%fd57, %fd55, %fd56;
	add.f64 	%fd58, %fd57, %fd57;
	mad.lo.s32 	%r67, %r84, %r35, %r15;
	mul.wide.s32 	%rd48, %r67, 8;
	add.s64 	%rd49, %rd1, %rd48;
	st.global.f64 	[%rd49], %fd58;
	setp.ne.s32 	%p29, %r77, %r84;
	or.pred  	%p30, %p28, %p29;
	@%p30 bra 	$L__BB0_29;
	ld.global.f64 	%fd59, [%rd3];
	ld.global.f64 	%fd60, [%rd4];
	sub.f64 	%fd61, %fd59, %fd60;
	ld.global.f64 	%fd62, [%rd5];
	add.f64 	%fd63, %fd62, %fd61;
	st.global.f64 	[%rd5], %fd63;
$L__BB0_29:
	add.s32 	%r77, %r77, 1;
	setp.ne.s32 	%p31, %r77, %r34;
	@%p31 bra 	$L__BB0_8;
	mov.u32 	%r68, %ntid.y;
	mov.u32 	%r69, %nctaid.y;
	mad.lo.s32 	%r76, %r68, %r69, %r76;
	setp.lt.s32 	%p32, %r76, %r35;
	@%p32 bra 	$L__BB0_7;
	bra.uni 	$L__BB0_4;

}


// ===== COMPILED SASS (sm_100) =====

	.target	sm_100

	.elftype	@"ET_EXEC"


//--------------------- .note.nv.tkinfo           --------------------------
	.section	.note.nv.tkinfo,"",@"SHT_NOTE"
	.sectionflags	@"SHF_NOTE_NV_TKINFO"
	.tkinfo
        /*0018*/ 	.word	0x00000002
        /*0030*/ 	.string	""
        /*0030*/ 	.string	"ptxas"
        /*0030*/ 	.string	"Cuda compilation tools, release 13.0, V13.0.88"
        /*0030*/ 	.string	"Build cuda_13.0.r13.0/compiler.36424714_0"
        /*0030*/ 	.string	"-arch sm_100 -m 64 "



//--------------------- .note.nv.cuinfo           --------------------------
	.section	.note.nv.cuinfo,"",@"SHT_NOTE"
	.sectionflags	@"SHF_NOTE_NV_CUINFO"
        /*0018*/ 	.short	0x0002
        /*001a*/ 	.short	0x0064
        /*001c*/ 	.short	0x0082
	.zero		2


//--------------------- .nv.info                  --------------------------
	.section	.nv.info,"",@"SHT_CUDA_INFO"
	.align	4


	//----- nvinfo : EIATTR_REGCOUNT
	.align		4
        /*0000*/ 	.byte	0x04, 0x2f
        /*0002*/ 	.short	(.L_1 - .L_0)
	.align		4
.L_0:
        /*0004*/ 	.word	index@(_Z23ph_dRPA_ApB_sing_kerneliiiiPdS_S_)
        /*0008*/ 	.word	0x00000028


	//----- nvinfo : EIATTR_FRAME_SIZE
	.align		4
.L_1:
        /*000c*/ 	.byte	0x04, 0x11
        /*000e*/ 	.short	(.L_3 - .L_2)
	.align		4
.L_2:
        /*0010*/ 	.word	index@(_Z23ph_dRPA_ApB_sing_kerneliiiiPdS_S_)
        /*0014*/ 	.word	0x00000000


	//----- nvinfo : EIATTR_MIN_STACK_SIZE
	.align		4
.L_3:
        /*0018*/ 	.byte	0x04, 0x12
        /*001a*/ 	.short	(.L_5 - .L_4)
	.align		4
.L_4:
        /*001c*/ 	.word	index@(_Z23ph_dRPA_ApB_sing_kerneliiiiPdS_S_)
        /*0020*/ 	.word	0x00000000
.L_5:


//--------------------- .nv.compat                --------------------------
	.section	.nv.compat,"",@"SHT_CUDA_COMPAT_INFO"
	.align	4
        /*0000*/ 	.byte	0x02, 0x09, 0x00, 0x00, 0x02, 0x02, 0x01, 0x00, 0x02, 0x05, 0x05, 0x00, 0x03, 0x07, 0x01, 0x01
        /*0010*/ 	.byte	0x02, 0x03, 0x00, 0x00, 0x02, 0x06, 0x01, 0x00, 0x04, 0x0b, 0x08, 0x00, 0x01, 0x00, 0x00, 0x00
        /*0020*/ 	.byte	0x00, 0x00, 0x00, 0x00


//--------------------- .nv.info._Z23ph_dRPA_ApB_sing_kerneliiiiPdS_S_ --------------------------
	.section	.nv.info._Z23ph_dRPA_ApB_sing_kerneliiiiPdS_S_,"",@"SHT_CUDA_INFO"
	.sectionflags	@""
	.align	4


	//----- nvinfo : EIATTR_CUDA_API_VERSION
	.align		4
        /*0000*/ 	.byte	0x04, 0x37
        /*0002*/ 	.short	(.L_7 - .L_6)
.L_6:
        /*0004*/ 	.word	0x00000082


	//----- nvinfo : EIATTR_KPARAM_INFO
	.align		4
.L_7:
        /*0008*/ 	.byte	0x04, 0x17
        /*000a*/ 	.short	(.L_9 - .L_8)
.L_8:
        /*000c*/ 	.word	0x00000000
        /*0010*/ 	.short	0x0006
        /*0012*/ 	.short	0x0020
        /*0014*/ 	.byte	0x00, 0xf5, 0x21, 0x00


	//----- nvinfo : EIATTR_KPARAM_INFO
	.align		4
.L_9:
        /*0018*/ 	.byte	0x04, 0x17
        /*001a*/ 	.short	(.L_11 - .L_10)
.L_10:
        /*001c*/ 	.word	0x00000000
        /*0020*/ 	.short	0x0005
        /*0022*/ 	.short	0x0018
        /*0024*/ 	.byte	0x00, 0xf5, 0x21, 0x00


	//----- nvinfo : EIATTR_KPARAM_INFO
	.align		4
.L_11:
        /*0028*/ 	.byte	0x04, 0x17
        /*002a*/ 	.short	(.L_13 - .L_12)
.L_12:
        /*002c*/ 	.word	0x00000000
        /*0030*/ 	.short	0x0004
        /*0032*/ 	.short	0x0010
        /*0034*/ 	.byte	0x00, 0xf5, 0x21, 0x00


	//----- nvinfo : EIATTR_KPARAM_INFO
	.align		4
.L_13:
        /*0038*/ 	.byte	0x04, 0x17
        /*003a*/ 	.short	(.L_15 - .L_14)
.L_14:
        /*003c*/ 	.word	0x00000000
        /*0040*/ 	.short	0x0003
        /*0042*/ 	.short	0x000c
        /*0044*/ 	.byte	0x00, 0xf0, 0x11, 0x00


	//----- nvinfo : EIATTR_KPARAM_INFO
	.align		4
.L_15:
        /*0048*/ 	.byte	0x04, 0x17
        /*004a*/ 	.short	(.L_17 - .L_16)
.L_16:
        /*004c*/ 	.word	0x00000000
        /*0050*/ 	.short	0x0002
        /*0052*/ 	.short	0x0008
        /*0054*/ 	.byte	0x00, 0xf0, 0x11, 0x00


	//----- nvinfo : EIATTR_KPARAM_INFO
	.align		4
.L_17:
        /*0058*/ 	.byte	0x04, 0x17
        /*005a*/ 	.short	(.L_19 - .L_18)
.L_18:
        /*005c*/ 	.word	0x00000000
        /*0060*/ 	.short	0x0001
        /*0062*/ 	.short	0x0004
        /*0064*/ 	.byte	0x00, 0xf0, 0x11, 0x00


	//----- nvinfo : EIATTR_KPARAM_INFO
	.align		4
.L_19:
        /*0068*/ 	.byte	0x04, 0x17
        /*006a*/ 	.short	(.L_21 - .L_20)
.L_20:
        /*006c*/ 	.word	0x00000000
        /*0070*/ 	.short	0x0000
        /*0072*/ 	.short	0x0000
        /*0074*/ 	.byte	0x00, 0xf0, 0x11, 0x00


	//----- nvinfo : EIATTR_SPARSE_MMA_MASK
	.align		4
.L_21:
        /*0078*/ 	.byte	0x03, 0x50
        /*007a*/ 	.short	0x0000


	//----- nvinfo : EIATTR_MAXREG_COUNT
	.align		4
        /*007c*/ 	.byte	0x03, 0x1b
        /*007e*/ 	.short	0x00ff


	//----- nvinfo : EIATTR_MERCURY_ISA_VERSION
	.align		4
        /*0080*/ 	.byte	0x03, 0x5f
        /*0082*/ 	.short	0x0101


	//----- nvinfo : EIATTR_VRC_CTA_INIT_COUNT
	.align		4
        /*0084*/ 	.byte	0x02, 0x4a
	.zero		1
	.zero		1


	//----- nvinfo : EIATTR_EXIT_INSTR_OFFSETS
	.align		4
        /*0088*/ 	.byte	0x04, 0x1c
        /*008a*/ 	.short	(.L_23 - .L_22)


	//   ....[0]....
.L_22:
        /*008c*/ 	.word	0x00000070


	//   ....[1]....
        /*0090*/ 	.word	0x000000a0


	//   ....[2]....
        /*0094*/ 	.word	0x00000e20


	//----- nvinfo : EIATTR_CRS_STACK_SIZE
	.align		4
.L_23:
        /*0098*/ 	.byte	0x04, 0x1e
        /*009a*/ 	.short	(.L_25 - .L_24)
.L_24:
        /*009c*/ 	.word	0x00000000


	//----- nvinfo : EIATTR_CBANK_PARAM_SIZE
	.align		4
.L_25:
        /*00a0*/ 	.byte	0x03, 0x19
        /*00a2*/ 	.short	0x0028


	//----- nvinfo : EIATTR_PARAM_CBANK
	.align		4
        /*00a4*/ 	.byte	0x04, 0x0a
        /*00a6*/ 	.short	(.L_27 - .L_26)
	.align		4
.L_26:
        /*00a8*/ 	.word	index@(.nv.constant0._Z23ph_dRPA_ApB_sing_kerneliiiiPdS_S_)
        /*00ac*/ 	.short	0x0380
        /*00ae*/ 	.short	0x0028


	//----- nvinfo : EIATTR_SW_WAR
	.align		4
.L_27:
        /*00b0*/ 	.byte	0x04, 0x36
        /*00b2*/ 	.short	(.L_29 - .L_28)
.L_28:
        /*00b4*/ 	.word	0x00000008
.L_29:


//--------------------- .nv.callgraph             --------------------------
	.section	.nv.callgraph,"",@"SHT_CUDA_CALLGRAPH"
	.align	4
	.sectionentsize	8
	.align		4
        /*0000*/ 	.word	0x00000000
	.align		4
        /*0004*/ 	.word	0xffffffff
	.align		4
        /*0008*/ 	.word	0x00000000
	.align		4
        /*000c*/ 	.word	0xfffffffe
	.align		4
        /*0010*/ 	.word	0x00000000
	.align		4
        /*0014*/ 	.word	0xfffffffd
	.align		4
        /*0018*/ 	.word	0x00000000
	.align		4
        /*001c*/ 	.word	0xfffffffc


//--------------------- .text._Z23ph_dRPA_ApB_sing_kerneliiiiPdS_S_ --------------------------
	.section	.text._Z23ph_dRPA_ApB_sing_kerneliiiiPdS_S_,"ax",@progbits
	.align	128
        .global         _Z23ph_dRPA_ApB_sing_kerneliiiiPdS_S_
        .type           _Z23ph_dRPA_ApB_sing_kerneliiiiPdS_S_,@function
        .size           _Z23ph_dRPA_ApB_sing_kerneliiiiPdS_S_,(.L_x_13 - _Z23ph_dRPA_ApB_sing_kerneliiiiPdS_S_)
        .other          _Z23ph_dRPA_ApB_sing_kerneliiiiPdS_S_,@"STO_CUDA_ENTRY STV_DEFAULT"
_Z23ph_dRPA_ApB_sing_kerneliiiiPdS_S_:
.text._Z23ph_dRPA_ApB_sing_kerneliiiiPdS_S_:
[----:B------:R-:W-:Y:S01]  /*0000*/  LDC R1, c[0x0][0x37c] ;  /* 0x0000df00ff017b82 */ /* 0x000fe20000000800 */
[----:B------:R-:W0:Y:S07]  /*0010*/  S2R R0, SR_TID.X ;  /* 0x0000000000007919 */ /* 0x000e2e0000002100 */
[----:B------:R-:W0:Y:S01]  /*0020*/  S2UR UR4, SR_CTAID.X ;  /* 0x00000000000479c3 */ /* 0x000e220000002500 */
[----:B------:R-:W1:Y:S07]  /*0030*/  LDCU UR5, c[0x0][0x384] ;  /* 0x00007080ff0577ac */ /* 0x000e6e0008000800 */
[----:B------:R-:W0:Y:S02]  /*0040*/  LDC R3, c[0x0][0x360] ;  /* 0x0000d800ff037b82 */ /* 0x000e240000000800 */
[----:B0-----:R-:W-:-:S05]  /*0050*/  IMAD R3, R3, UR4, R0 ;  /* 0x0000000403037c24 */ /* 0x001fca000f8e0200 */
[----:B-1----:R-:W-:-:S13]  /*0060*/  ISETP.GE.AND P0, PT, R3, UR5, PT ;  /* 0x0000000503007c0c */ /* 0x002fda000bf06270 */
[----:B------:R-:W-:Y:S05]  /*0070*/  @P0 EXIT ;  /* 0x000000000000094d */ /* 0x000fea0003800000 */
[----:B------:R-:W0:Y:S02]  /*0080*/  LDC R6, c[0x0][0x380] ;  /* 0x0000e000ff067b82 */ /* 0x000e240000000800 */
[----:B0-----:R-:W-:-:S13]  /*0090*/  ISETP.GE.AND P0, PT, R6, 0x1, PT ;  /* 0x000000010600780c */ /* 0x001fda0003f06270 */
[----:B------:R-:W-:Y:S05]  /*00a0*/  @!P0 EXIT ;  /* 0x000000000000894d */ /* 0x000fea0003800000 */
[----:B------:R-:W0:Y:S01]  /*00b0*/  S2R R0, SR_TID.Y ;  /* 0x0000000000007919 */ /* 0x000e220000002200 */
[----:B------:R-:W1:Y:S01]  /*00c0*/  LDC R7, c[0x0][0x388] ;  /* 0x0000e200ff077b82 */ /* 0x000e620000000800 */
[----:B------:R-:W0:Y:S01]  /*00d0*/  LDCU UR4, c[0x0][0x364] ;  /* 0x00006c80ff0477ac */ /* 0x000e220008000800 */
[----:B------:R-:W-:Y:S01]  /*00e0*/  LOP3.LUT R4, R6, 0x3, RZ, 0xc0, !PT ;  /* 0x0000000306047812 */ /* 0x000fe200078ec0ff */
[----:B------:R-:W0:Y:S01]  /*00f0*/  S2R R5, SR_CTAID.Y ;  /* 0x0000000000057919 */ /* 0x000e220000002600 */
[----:B------:R-:W2:Y:S01]  /*0100*/  LDCU.64 UR6, c[0x0][0x358] ;  /* 0x00006b00ff0677ac */ /* 0x000ea20008000a00 */
[----:B-1----:R-:W-:-:S04]  /*0110*/  IMAD R2, R7, R7, RZ ;  /* 0x0000000707027224 */ /* 0x002fc800078e02ff */
[----:B------:R-:W-:Y:S02]  /*0120*/  IMAD R2, R2, R7, RZ ;  /* 0x0000000702027224 */ /* 0x000fe400078e02ff */
[----:B0-----:R-:W-:Y:S01]  /*0130*/  IMAD R0, R5, UR4, R0 ;  /* 0x0000000405007c24 */ /* 0x001fe2000f8e0200 */
[----:B--2---:R-:W-:-:S07]  /*0140*/  LOP3.LUT R5, R6, 0x7ffffffc, RZ, 0xc0, !PT ;  /* 0x7ffffffc06057812 */ /* 0x004fce00078ec0ff */
.L_x_11:
[----:B0-----:R-:W0:Y:S01]  /*0150*/  LDCU UR4, c[0x0][0x384] ;  /* 0x00007080ff0477ac */ /* 0x001e220008000800 */
[----:B------:R-:W-:Y:S01]  /*0160*/  BSSY.RECONVERGENT B0, `(.L_x_0) ;  /* 0x00000c6000007945 */ /* 0x000fe20003800200 */
[----:B0-----:R-:W-:-:S04]  /*0170*/  MOV R6, UR4 ;  /* 0x0000000400067c02 */ /* 0x001fc80008000f00 */
[----:B------:R-:W-:-:S13]  /*0180*/  ISETP.GE.AND P0, PT, R0, R6, PT ;  /* 0x000000060000720c */ /* 0x000fda0003f06270 */
[----:B-123--:R-:W-:Y:S05]  /*0190*/  @P0 BRA `(.L_x_1) ;  /* 0x0000000c00080947 */ /* 0x00efea0003800000 */
[----:B------:R-:W0:Y:S01]  /*01a0*/  LDC.64 R10, c[0x0][0x390] ;  /* 0x0000e400ff0a7b82 */ /* 0x000e220000000a00 */
[----:B------:R-:W1:Y:S02]  /*01b0*/  LDCU UR4, c[0x0][0x380] ;  /* 0x00007000ff0477ac */ /* 0x000e640008000800 */
[----:B-1----:R-:W-:-:S05]  /*01c0*/  IADD3 R7, PT, PT, R3, UR4, RZ ;  /* 0x0000000403077c10 */ /* 0x002fca000fffe0ff */
[----:B0-----:R-:W-:-:S07]  /*01d0*/  IMAD.WIDE R10, R7, 0x8, R10 ;  /* 0x00000008070a7825 */ /* 0x001fce00078e020a */
.L_x_10:
[----:B0-----:R-:W0:Y:S01]  /*01e0*/  LDCU UR5, c[0x0][0x388] ;  /* 0x00007100ff0577ac */ /* 0x001e220008000800 */
[----:B------:R-:W-:Y:S01]  /*01f0*/  HFMA2 R7, -RZ, RZ, 0, 0 ;  /* 0x00000000ff077431 */ /* 0x000fe200000001ff */
[----:B-1----:R-:W1:Y:S01]  /*0200*/  LDCU UR4, c[0x0][0x380] ;  /* 0x00007000ff0477ac */ /* 0x002e620008000800 */
[----:B0-----:R-:W-:Y:S01]  /*0210*/  UIMAD UR8, UR5, UR5, URZ ;  /* 0x00000005050872a4 */ /* 0x001fe2000f8e02ff */
[----:B-1----:R-:W-:Y:S02]  /*0220*/  IADD3 R9, PT, PT, R3, UR4, RZ ;  /* 0x0000000403097c10 */ /* 0x002fe4000fffe0ff */
[----:B------:R-:W-:-:S03]  /*0230*/  IADD3 R8, PT, PT, R0, UR4, RZ ;  /* 0x0000000400087c10 */ /* 0x000fc6000fffe0ff */
[----:B------:R-:W-:-:S04]  /*0240*/  IMAD R9, R9, UR8, RZ ;  /* 0x0000000809097c24 */ /* 0x000fc8000f8e02ff */
[----:B--23--:R-:W-:-:S07]  /*0250*/  IMAD R8, R8, UR5, R9 ;  /* 0x0000000508087c24 */ /* 0x00cfce000f8e0209 */
.L_x_9:
[----:B0-----:R-:W0:Y:S01]  /*0260*/  LDCU.64 UR8, c[0x0][0x380] ;  /* 0x00007000ff0877ac */ /* 0x001e220008000a00 */
[----:B-1----:R-:W1:Y:S01]  /*0270*/  LDC.64 R14, c[0x0][0x390] ;  /* 0x0000e400ff0e7b82 */ /* 0x002e620000000a00 */
[----:B------:R-:W-:Y:S01]  /*0280*/  MOV R30, RZ ;  /* 0x000000ff001e7202 */ /* 0x000fe20000000f00 */
[----:B--2---:R-:W2:Y:S01]  /*0290*/  LDCU UR4, c[0x0][0x38c] ;  /* 0x00007180ff0477ac */ /* 0x004ea20008000800 */
[----:B---3--:R-:W3:Y:S01]  /*02a0*/  LDCU.64 UR10, c[0x0][0x3a0] ;  /* 0x00007400ff0a77ac */ /* 0x008ee20008000a00 */
[----:B0-----:R-:W-:Y:S01]  /*02b0*/  IMAD.U32 R6, RZ, RZ, UR9 ;  /* 0x00000009ff067e24 */ /* 0x001fe2000f8e00ff */
[----:B------:R-:W-:-:S03]  /*02c0*/  UISETP.GE.U32.AND UP0, UPT, UR8, 0x4, UPT ;  /* 0x000000040800788c */ /* 0x000fc6000bf06070 */
[C---:B------:R-:W-:Y:S02]  /*02d0*/  IMAD R9, R7.reuse, R6, R3 ;  /* 0x0000000607097224 */ /* 0x040fe400078e0203 */
[----:B-1----:R-:W-:Y:S01]  /*02e0*/  IMAD.WIDE.U32 R14, R7, 0x8, R14 ;  /* 0x00000008070e7825 */ /* 0x002fe200078e000e */
[----:B---3--:R-:W-:Y:S02]  /*02f0*/  MOV R12, UR10 ;  /* 0x0000000a000c7c02 */ /* 0x008fe40008000f00 */
[----:B------:R-:W-:Y:S01]  /*0300*/  MOV R13, UR11 ;  /* 0x0000000b000d7c02 */ /* 0x000fe20008000f00 */
[----:B--2---:R-:W-:-:S04]  /*0310*/  IMAD R9, R9, UR4, R0 ;  /* 0x0000000409097c24 */ /* 0x004fc8000f8e0200 */
[----:B------:R-:W-:-:S04]  /*0320*/  IMAD R17, R7, R6, R9 ;  /* 0x0000000607117224 */ /* 0x000fc800078e0209 */
[----:B------:R-:W-:Y:S01]  /*0330*/  IMAD.WIDE R16, R17, 0x8, R12 ;  /* 0x0000000811107825 */ /* 0x000fe200078e020c */
[----:B------:R-:W-:Y:S06]  /*0340*/  BRA.U !UP0, `(.L_x_2) ;  /* 0x0000000508507547 */ /* 0x000fec000b800000 */
[----:B------:R-:W-:Y:S01]  /*0350*/  IADD3 R33, PT, PT, R8, R7, RZ ;  /* 0x0000000708217210 */ /* 0x000fe20007ffe0ff */
[----:B------:R-:W-:Y:S01]  /*0360*/  IMAD.MOV R32, RZ, RZ, -R7 ;  /* 0x000000ffff207224 */ /* 0x000fe200078e0a07 */
[----:B------:R-:W-:Y:S02]  /*0370*/  ISETP.NE.AND P0, PT, R3, R0, PT ;  /* 0x000000000300720c */ /* 0x000fe40003f05270 */
[----:B------:R-:W-:Y:S02]  /*0380*/  MOV R34, RZ ;  /* 0x000000ff00227202 */ /* 0x000fe40000000f00 */
[----:B------:R-:W-:Y:S02]  /*0390*/  MOV R31, R9 ;  /* 0x00000009001f7202 */ /* 0x000fe40000000f00 */
[----:B------:R-:W-:-:S07]  /*03a0*/  MOV R30, R33 ;  /* 0x00000021001e7202 */ /* 0x000fce0000000f00 */
.L_x_3:
[----:B------:R-:W0:Y:S01]  /*03b0*/  LDC.64 R18, c[0x0][0x398] ;  /* 0x0000e600ff127b82 */ /* 0x000e220000000a00 */
[----:B------:R-:W1:Y:S01]  /*03c0*/  LDCU.64 UR4, c[0x0][0x3a0] ;  /* 0x00007400ff0477ac */ /* 0x000e620008000a00 */
[----:B------:R-:W-:-:S06]  /*03d0*/  ISETP.NE.OR P1, PT, R32, RZ, P0 ;  /* 0x000000ff2000720c */ /* 0x000fcc0000725670 */
[----:B------:R-:W2:Y:S01]  /*03e0*/  LDC R35, c[0x0][0x388] ;  /* 0x0000e200ff237b82 */ /* 0x000ea20000000800 */
[----:B0-----:R-:W-:-:S04]  /*03f0*/  IMAD.WIDE R20, R33, 0x8, R18 ;  /* 0x0000000821147825 */ /* 0x001fc800078e0212 */
[----:B------:R-:W-:Y:S01]  /*0400*/  IMAD.WIDE R18, R30, 0x8, R18 ;  /* 0x000000081e127825 */ /* 0x000fe200078e0212 */
[----:B------:R-:W3:Y:S04]  /*0410*/  LDG.E.64 R12, desc[UR6][R20.64] ;  /* 0x00000006140c7981 */ /* 0x000ee8000c1e1b00 */
[----:B------:R-:W3:Y:S02]  /*0420*/  LDG.E.64 R36, desc[UR6][R18.64] ;  /* 0x0000000612247981 */ /* 0x000ee4000c1e1b00 */
[----:B---3--:R-:W-:Y:S01]  /*0430*/  DADD R36, R12, R36 ;  /* 0x000000000c247229 */ /* 0x008fe20000000024 */
[----:B-1----:R-:W-:Y:S01]  /*0440*/  MOV R12, UR4 ;  /* 0x00000004000c7c02 */ /* 0x002fe20008000f00 */
[----:B------:R-:W-:Y:S01]  /*0450*/  IMAD.U32 R13, RZ, RZ, UR5 ;  /* 0x00000005ff0d7e24 */ /* 0x000fe2000f8e00ff */
[----:B------:R-:W0:Y:S03]  /*0460*/  LDCU UR4, c[0x0][0x384] ;  /* 0x00007080ff0477ac */ /* 0x000e260008000800 */
[----:B------:R-:W-:-:S02]  /*0470*/  IMAD.WIDE R22, R31, 0x8, R12 ;  /* 0x000000081f167825 */ /* 0x000fc400078e020c */
[----:B------:R-:W-:-:S07]  /*0480*/  DADD R36, R36, R36 ;  /* 0x0000000024247229 */ /* 0x000fce0000000024 */
[----:B------:R1:W-:Y:S04]  /*0490*/  STG.E.64 desc[UR6][R22.64], R36 ;  /* 0x0000002416007986 */ /* 0x0003e8000c101b06 */
[----:B------:R-:W3:Y:S04]  /*04a0*/  @!P1 LDG.E.64 R28, desc[UR6][R10.64] ;  /* 0x000000060a1c9981 */ /* 0x000ee8000c1e1b00 */
[----:B------:R-:W3:Y:S04]  /*04b0*/  @!P1 LDG.E.64 R26, desc[UR6][R14.64] ;  /* 0x000000060e1a9981 */ /* 0x000ee8000c1e1b00 */
[----:B------:R-:W4:Y:S01]  /*04c0*/  @!P1 LDG.E.64 R24, desc[UR6][R16.64] ;  /* 0x0000000610189981 */ /* 0x000f22000c1e1b00 */
[----:B------:R-:W-:-:S04]  /*04d0*/  IMAD.WIDE R20, R2, 0x8, R20 ;  /* 0x0000000802147825 */ /* 0x000fc800078e0214 */
[----:B--2---:R-:W-:Y:S01]  /*04e0*/  IMAD.WIDE R18, R35, 0x8, R18 ;  /* 0x0000000823127825 */ /* 0x004fe200078e0212 */
[----:B---3--:R-:W-:-:S08]  /*04f0*/  @!P1 DADD R26, R28, -R26 ;  /* 0x000000001c1a9229 */ /* 0x008fd0000000081a */
[----:B----4-:R-:W-:-:S07]  /*0500*/  @!P1 DADD R24, R26, R24 ;  /* 0x000000001a189229 */ /* 0x010fce0000000018 */
[----:B------:R2:W-:Y:S04]  /*0510*/  @!P1 STG.E.64 desc[UR6][R16.64], R24 ;  /* 0x0000001810009986 */ /* 0x0005e8000c101b06 */
[----:B------:R-:W3:Y:S04]  /*0520*/  LDG.E.64 R26, desc[UR6][R20.64] ;  /* 0x00000006141a7981 */ /* 0x000ee8000c1e1b00 */
[----:B-1----:R-:W3:Y:S01]  /*0530*/  LDG.E.64 R36, desc[UR6][R18.64] ;  /* 0x0000000612247981 */ /* 0x002ee2000c1e1b00 */
[----:B------:R-:W-:-:S04]  /*0540*/  IADD3 R6, PT, PT, R34, 0x1, RZ ;  /* 0x0000000122067810 */ /* 0x000fc80007ffe0ff */
[----:B------:R-:W-:Y:S02]  /*0550*/  ISETP.NE.OR P1, PT, R7, R6, P0 ;  /* 0x000000060700720c */ /* 0x000fe40000725670 */
[----:B0-----:R-:W-:-:S05]  /*0560*/  MOV R6, UR4 ;  /* 0x0000000400067c02 */ /* 0x001fca0008000f00 */
[----:B------:R-:W-:Y:S01]  /*0570*/  IMAD.WIDE R22, R6, 0x8, R22 ;  /* 0x0000000806167825 */ /* 0x000fe200078e0216 */
[----:B---3--:R-:W-:-:S08]  /*0580*/  DADD R36, R26, R36 ;  /* 0x000000001a247229 */ /* 0x008fd00000000024 */
[----:B------:R-:W-:-:S07]  /*0590*/  DADD R36, R36, R36 ;  /* 0x0000000024247229 */ /* 0x000fce0000000024 */
[----:B------:R0:W-:Y:S04]  /*05a0*/  STG.E.64 desc[UR6][R22.64], R36 ;  /* 0x0000002416007986 */ /* 0x0001e8000c101b06 */
[----:B------:R-:W3:Y:S04]  /*05b0*/  @!P1 LDG.E.64 R26, desc[UR6][R10.64] ;  /* 0x000000060a1a9981 */ /* 0x000ee8000c1e1b00 */
[----:B--2---:R-:W3:Y:S04]  /*05c0*/  @!P1 LDG.E.64 R24, desc[UR6][R14.64] ;  /* 0x000000060e189981 */ /* 0x004ee8000c1e1b00 */
[----:B------:R-:W2:Y:S01]  /*05d0*/  @!P1 LDG.E.64 R28, desc[UR6][R16.64] ;  /* 0x00000006101c9981 */ /* 0x000ea2000c1e1b00 */
[----:B------:R-:W-:-:S04]  /*05e0*/  IMAD.WIDE R18, R35, 0x8, R18 ;  /* 0x0000000823127825 */ /* 0x000fc800078e0212 */
[----:B------:R-:W-:Y:S01]  /*05f0*/  IMAD.WIDE R20, R2, 0x8, R20 ;  /* 0x0000000802147825 */ /* 0x000fe200078e0214 */
[----:B---3--:R-:W-:-:S08]  /*0600*/  @!P1 DADD R24, R26, -R24 ;  /* 0x000000001a189229 */ /* 0x008fd00000000818 */
[----:B--2---:R-:W-:-:S07]  /*0610*/  @!P1 DADD R28, R24, R28 ;  /* 0x00000000181c9229 */ /* 0x004fce000000001c */
[----:B------:R1:W-:Y:S04]  /*0620*/  @!P1 STG.E.64 desc[UR6][R16.64], R28 ;  /* 0x0000001c10009986 */ /* 0x0003e8000c101b06 */
[----:B------:R-:W2:Y:S04]  /*0630*/  LDG.E.64 R24, desc[UR6][R18.64] ;  /* 0x0000000612187981 */ /* 0x000ea8000c1e1b00 */
[----:B------:R-:W2:Y:S01]  /*0640*/  LDG.E.64 R26, desc[UR6][R20.64] ;  /* 0x00000006141a7981 */ /* 0x000ea2000c1e1b00 */
[----:B0-----:R-:W-:Y:S01]  /*0650*/  IMAD.WIDE R22, R6, 0x8, R22 ;  /* 0x0000000806167825 */ /* 0x001fe200078e0216 */
[----:B--2---:R-:W-:Y:S01]  /*0660*/  DADD R24, R26, R24 ;  /* 0x000000001a187229 */ /* 0x004fe20000000018 */
[----:B------:R-:W-:-:S04]  /*0670*/  IADD3 R26, PT, PT, R34, 0x2, RZ ;  /* 0x00000002221a7810 */ /* 0x000fc80007ffe0ff */
[----:B------:R-:W-:-:S03]  /*0680*/  ISETP.NE.OR P1, PT, R7, R26, P0 ;  /* 0x0000001a0700720c */ /* 0x000fc60000725670 */
[----:B------:R-:W-:-:S07]  /*0690*/  DADD R36, R24, R24 ;  /* 0x0000000018247229 */ /* 0x000fce0000000018 */
[----:B------:R0:W-:Y:S04]  /*06a0*/  STG.E.64 desc[UR6][R22.64], R36 ;  /* 0x0000002416007986 */ /* 0x0001e8000c101b06 */
[----:B------:R-:W2:Y:S04]  /*06b0*/  @!P1 LDG.E.64 R24, desc[UR6][R10.64] ;  /* 0x000000060a189981 */ /* 0x000ea8000c1e1b00 */
[----:B------:R-:W2:Y:S04]  /*06c0*/  @!P1 LDG.E.64 R26, desc[UR6][R14.64] ;  /* 0x000000060e1a9981 */ /* 0x000ea8000c1e1b00 */
[----:B-1----:R-:W3:Y:S01]  /*06d0*/  @!P1 LDG.E.64 R28, desc[UR6][R16.64] ;  /* 0x00000006101c9981 */ /* 0x002ee2000c1e1b00 */
[----:B------:R-:W-:-:S04]  /*06e0*/  IMAD.WIDE R20, R2, 0x8, R20 ;  /* 0x0000000802147825 */ /* 0x000fc800078e0214 */
[----:B------:R-:W-:Y:S01]  /*06f0*/  IMAD.WIDE R18, R35, 0x8, R18 ;  /* 0x0000000823127825 */ /* 0x000fe200078e0212 */
[----:B--2---:R-:W-:-:S08]  /*0700*/  @!P1 DADD R24, R24, -R26 ;  /* 0x0000000018189229 */ /* 0x004fd0000000081a */
[----:B---3--:R-:W-:-:S07]  /*0710*/  @!P1 DADD R24, R24, R28 ;  /* 0x0000000018189229 */ /* 0x008fce000000001c */
[----:B------:R1:W-:Y:S04]  /*0720*/  @!P1 STG.E.64 desc[UR6][R16.64], R24 ;  /* 0x0000001810009986 */ /* 0x0003e8000c101b06 */
[----:B------:R-:W0:Y:S04]  /*0730*/  LDG.E.64 R20, desc[UR6][R20.64] ;  /* 0x0000000614147981 */ /* 0x000e28000c1e1b00 */
[----:B------:R-:W0:Y:S01]  /*0740*/  LDG.E.64 R18, desc[UR6][R18.64] ;  /* 0x0000000612127981 */ /* 0x000e22000c1e1b00 */
[----:B------:R-:W-:-:S04]  /*0750*/  IADD3 R26, PT, PT, R34, 0x3, RZ ;  /* 0x00000003221a7810 */ /* 0x000fc80007ffe0ff */
[----:B------:R-:W-:Y:S01]  /*0760*/  ISETP.NE.OR P1, PT, R7, R26, P0 ;  /* 0x0000001a0700720c */ /* 0x000fe20000725670 */
[----:B0-----:R-:W-:Y:S01]  /*0770*/  DADD R36, R20, R18 ;  /* 0x0000000014247229 */ /* 0x001fe20000000012 */
[----:B------:R-:W-:-:S07]  /*0780*/  IMAD.WIDE R18, R6, 0x8, R22 ;  /* 0x0000000806127825 */ /* 0x000fce00078e0216 */
[----:B------:R-:W-:-:S07]  /*0790*/  DADD R36, R36, R36 ;  /* 0x0000000024247229 */ /* 0x000fce0000000024 */
[----:B------:R1:W-:Y:S04]  /*07a0*/  STG.E.64 desc[UR6][R18.64], R36 ;  /* 0x0000002412007986 */ /* 0x0003e8000c101b06 */
[----:B------:R-:W2:Y:S04]  /*07b0*/  @!P1 LDG.E.64 R28, desc[UR6][R10.64] ;  /* 0x000000060a1c9981 */ /* 0x000ea8000c1e1b00 */
[----:B------:R-:W2:Y:S04]  /*07c0*/  @!P1 LDG.E.64 R26, desc[UR6][R14.64] ;  /* 0x000000060e1a9981 */ /* 0x000ea8000c1e1b00 */
[----:B------:R-:W3:Y:S01]  /*07d0*/  @!P1 LDG.E.64 R22, desc[UR6][R16.64] ;  /* 0x0000000610169981 */ /* 0x000ee2000c1e1b00 */
[----:B------:R-:W-:Y:S01]  /*07e0*/  VIADD R34, R34, 0x4 ;  /* 0x0000000422227836 */ /* 0x000fe20000000000 */
[----:B------:R-:W-:-:S02]  /*07f0*/  LEA R30, R35, R30, 0x2 ;  /* 0x0000001e231e7211 */ /* 0x000fc400078e10ff */
[----:B------:R-:W-:Y:S02]  /*0800*/  IADD3 R32, PT, PT, R32, 0x4, RZ ;  /* 0x0000000420207810 */ /* 0x000fe40007ffe0ff */
[----:B------:R-:W-:Y:S02]  /*0810*/  LEA R33, R2, R33, 0x2 ;  /* 0x0000002102217211 */ /* 0x000fe400078e10ff */
[----:B------:R-:W-:Y:S01]  /*0820*/  LEA R31, R6, R31, 0x2 ;  /* 0x0000001f061f7211 */ /* 0x000fe200078e10ff */
[----:B--2---:R-:W-:-:S08]  /*0830*/  @!P1 DADD R26, R28, -R26 ;  /* 0x000000001c1a9229 */ /* 0x004fd0000000081a */
[----:B---3--:R-:W-:-:S07]  /*0840*/  @!P1 DADD R22, R26, R22 ;  /* 0x000000001a169229 */ /* 0x008fce0000000016 */
[----:B------:R1:W-:Y:S01]  /*0850*/  @!P1 STG.E.64 desc[UR6][R16.64], R22 ;  /* 0x0000001610009986 */ /* 0x0003e2000c101b06 */
[----:B------:R-:W-:-:S13]  /*0860*/  ISETP.NE.AND P1, PT, R34, R5, PT ;  /* 0x000000052200720c */ /* 0x000fda0003f25270 */
[----:B-1----:R-:W-:Y:S05]  /*0870*/  @P1 BRA `(.L_x_3) ;  /* 0xfffffff800cc1947 */ /* 0x002fea000383ffff */
[----:B------:R-:W-:-:S07]  /*0880*/  IMAD.MOV.U32 R30, RZ, RZ, R5 ;  /* 0x000000ffff1e7224 */ /* 0x000fce00078e0005 */
.L_x_2:
[----:B------:R-:W-:-:S13]  /*0890*/  ISETP.NE.AND P0, PT, R4, RZ, PT ;  /* 0x000000ff0400720c */ /* 0x000fda0003f05270 */
[----:B------:R-:W-:Y:S05]  /*08a0*/  @!P0 BRA `(.L_x_4) ;  /* 0x0000000400208947 */ /* 0x000fea0003800000 */
[----:B------:R-:W-:Y:S02]  /*08b0*/  ISETP.NE.AND P0, PT, R4, 0x1, PT ;  /* 0x000000010400780c */ /* 0x000fe40003f05270 */
[----:B------:R-:W-:-:S11]  /*08c0*/  IADD3 R31, PT, PT, R8, R7, RZ ;  /* 0x00000007081f7210 */ /* 0x000fd60007ffe0ff */
[----:B------:R-:W-:Y:S05]  /*08d0*/  @!P0 BRA `(.L_x_5) ;  /* 0x0000000000a48947 */ /* 0x000fea0003800000 */
[----:B------:R-:W0:Y:S01]  /*08e0*/  LDC R33, c[0x0][0x388] ;  /* 0x0000e200ff217b82 */ /* 0x000e220000000800 */
[----:B------:R-:W-:-:S07]  /*08f0*/  IMAD R21, R30, R2, R31 ;  /* 0x000000021e157224 */ /* 0x000fce00078e021f */
[----:B------:R-:W1:Y:S01]  /*0900*/  LDC.64 R22, c[0x0][0x398] ;  /* 0x0000e600ff167b82 */ /* 0x000e620000000a00 */
[----:B0-----:R-:W-:Y:S02]  /*0910*/  IMAD R19, R30, R33, R31 ;  /* 0x000000211e137224 */ /* 0x001fe400078e021f */
[----:B-1----:R-:W-:-:S04]  /*0920*/  IMAD.WIDE R20, R21, 0x8, R22 ;  /* 0x0000000815147825 */ /* 0x002fc800078e0216 */
[----:B------:R-:W-:Y:S01]  /*0930*/  IMAD.WIDE R22, R19, 0x8, R22 ;  /* 0x0000000813167825 */ /* 0x000fe200078e0216 */
[----:B------:R-:W2:Y:S04]  /*0940*/  LDG.E.64 R24, desc[UR6][R20.64] ;  /* 0x0000000614187981 */ /* 0x000ea8000c1e1b00 */
[----:B------:R-:W2:Y:S01]  /*0950*/  LDG.E.64 R18, desc[UR6][R22.64] ;  /* 0x0000000616127981 */ /* 0x000ea2000c1e1b00 */
[----:B------:R-:W-:-:S04]  /*0960*/  ISETP.NE.AND P0, PT, R3, R0, PT ;  /* 0x000000000300720c */ /* 0x000fc80003f05270 */
[----:B------:R-:W-:Y:S01]  /*0970*/  ISETP.NE.OR P1, PT, R7, R30, P0 ;  /* 0x0000001e0700720c */ /* 0x000fe20000725670 */
[----:B--2---:R-:W-:Y:S01]  /*0980*/  DADD R18, R24, R18 ;  /* 0x0000000018127229 */ /* 0x004fe20000000012 */
[----:B------:R-:W-:-:S07]  /*0990*/  IMAD R25, R30, R6, R9 ;  /* 0x000000061e197224 */ /* 0x000fce00078e0209 */
[----:B------:R-:W-:Y:S01]  /*09a0*/  DADD R34, R18, R18 ;  /* 0x0000000012227229 */ /* 0x000fe20000000012 */
[----:B------:R-:W-:-:S06]  /*09b0*/  IMAD.WIDE R18, R25, 0x8, R12 ;  /* 0x0000000819127825 */ /* 0x000fcc00078e020c */
[----:B------:R0:W-:Y:S04]  /*09c0*/  STG.E.64 desc[UR6][R18.64], R34 ;  /* 0x0000002212007986 */ /* 0x0001e8000c101b06 */
[----:B------:R-:W2:Y:S04]  /*09d0*/  @!P1 LDG.E.64 R28, desc[UR6][R10.64] ;  /* 0x000000060a1c9981 */ /* 0x000ea8000c1e1b00 */
[----:B------:R-:W2:Y:S04]  /*09e0*/  @!P1 LDG.E.64 R24, desc[UR6][R14.64] ;  /* 0x000000060e189981 */ /* 0x000ea8000c1e1b00 */
[----:B------:R-:W3:Y:S01]  /*09f0*/  @!P1 LDG.E.64 R26, desc[UR6][R16.64] ;  /* 0x00000006101a9981 */ /* 0x000ee2000c1e1b00 */
[----:B------:R-:W-:-:S04]  /*0a00*/  IMAD.WIDE R20, R2, 0x8, R20 ;  /* 0x0000000802147825 */ /* 0x000fc800078e0214 */
[----:B------:R-:W-:Y:S01]  /*0a10*/  IMAD.WIDE R22, R33, 0x8, R22 ;  /* 0x0000000821167825 */ /* 0x000fe200078e0216 */
[----:B--2---:R-:W-:-:S08]  /*0a20*/  @!P1 DADD R24, R28, -R24 ;  /* 0x000000001c189229 */ /* 0x004fd00000000818 */
[----:B---3--:R-:W-:-:S07]  /*0a30*/  @!P1 DADD R24, R24, R26 ;  /* 0x0000000018189229 */ /* 0x008fce000000001a */
[----:B------:R1:W-:Y:S04]  /*0a40*/  @!P1 STG.E.64 desc[UR6][R16.64], R24 ;  /* 0x0000001810009986 */ /* 0x0003e8000c101b06 */
[----:B------:R-:W2:Y:S04]  /*0a50*/  LDG.E.64 R20, desc[UR6][R20.64] ;  /* 0x0000000614147981 */ /* 0x000ea8000c1e1b00 */
[----:B------:R-:W2:Y:S01]  /*0a60*/  LDG.E.64 R22, desc[UR6][R22.64] ;  /* 0x0000000616167981 */ /* 0x000ea2000c1e1b00 */
[----:B0-----:R-:W-:Y:S01]  /*0a70*/  IMAD.WIDE R18, R6, 0x8, R18 ;  /* 0x0000000806127825 */ /* 0x001fe200078e0212 */
[----:B------:R-:W-:Y:S01]  /*0a80*/  IADD3 R28, PT, PT, R30, 0x1, RZ ;  /* 0x000000011e1c7810 */ /* 0x000fe20007ffe0ff */
[----:B------:R-:W-:Y:S03]  /*0a90*/  BSSY.RECONVERGENT B1, `(.L_x_6) ;  /* 0x000000c000017945 */ /* 0x000fe60003800200 */
[----:B------:R-:W-:Y:S01]  /*0aa0*/  ISETP.NE.OR P0, PT, R7, R28, P0 ;  /* 0x0000001c0700720c */ /* 0x000fe20000705670 */
[----:B--2---:R-:W-:-:S08]  /*0ab0*/  DADD R26, R20, R22 ;  /* 0x00000000141a7229 */ /* 0x004fd00000000016 */
[----:B------:R-:W-:-:S07]  /*0ac0*/  DADD R26, R26, R26 ;  /* 0x000000001a1a7229 */ /* 0x000fce000000001a */
[----:B------:R1:W-:Y:S01]  /*0ad0*/  STG.E.64 desc[UR6][R18.64], R26 ;  /* 0x0000001a12007986 */ /* 0x0003e2000c101b06 */
[----:B------:R-:W-:Y:S05]  /*0ae0*/  @P0 BRA `(.L_x_7) ;  /* 0x0000000000180947 */ /* 0x000fea0003800000 */
[----:B------:R-:W2:Y:S04]  /*0af0*/  LDG.E.64 R20, desc[UR6][R10.64] ;  /* 0x000000060a147981 */ /* 0x000ea8000c1e1b00 */
[----:B------:R-:W2:Y:S04]  /*0b00*/  LDG.E.64 R22, desc[UR6][R14.64] ;  /* 0x000000060e167981 */ /* 0x000ea8000c1e1b00 */
[----:B-1----:R-:W3:Y:S01]  /*0b10*/  LDG.E.64 R18, desc[UR6][R16.64] ;  /* 0x0000000610127981 */ /* 0x002ee2000c1e1b00 */
[----:B--2---:R-:W-:-:S08]  /*0b20*/  DADD R20, R20, -R22 ;  /* 0x0000000014147229 */ /* 0x004fd00000000816 */
[----:B---3--:R-:W-:-:S07]  /*0b30*/  DADD R18, R20, R18 ;  /* 0x0000000014127229 */ /* 0x008fce0000000012 */
[----:B------:R0:W-:Y:S04]  /*0b40*/  STG.E.64 desc[UR6][R16.64], R18 ;  /* 0x0000001210007986 */ /* 0x0001e8000c101b06 */
.L_x_7:
[----:B------:R-:W-:Y:S05]  /*0b50*/  BSYNC.RECONVERGENT B1 ;  /* 0x0000000000017941 */ /* 0x000fea0003800200 */
.L_x_6:
[----:B------:R-:W-:-:S07]  /*0b60*/  IADD3 R30, PT, PT, R30, 0x2, RZ ;  /* 0x000000021e1e7810 */ /* 0x000fce0007ffe0ff */
.L_x_5:
[----:B------:R-:W2:Y:S01]  /*0b70*/  LDCU UR4, c[0x0][0x380] ;  /* 0x00007000ff0477ac */ /* 0x000ea20008000800 */
[----:B------:R-:W-:Y:S01]  /*0b80*/  BSSY.RECONVERGENT B1, `(.L_x_4) ;  /* 0x000001a000017945 */ /* 0x000fe20003800200 */
[----:B--2---:R-:W-:-:S04]  /*0b90*/  ULOP3.LUT UR4, UR4, 0x1, URZ, 0xc0, !UPT ;  /* 0x0000000104047892 */ /* 0x004fc8000f8ec0ff */
[----:B------:R-:W-:-:S09]  /*0ba0*/  UISETP.NE.U32.AND UP0, UPT, UR4, 0x1, UPT ;  /* 0x000000010400788c */ /* 0x000fd2000bf05070 */
[----:B------:R-:W-:Y:S05]  /*0bb0*/  BRA.U UP0, `(.L_x_8) ;  /* 0x0000000100587547 */ /* 0x000fea000b800000 */
[----:B01----:R-:W0:Y:S01]  /*0bc0*/  LDC.64 R18, c[0x0][0x398] ;  /* 0x0000e600ff127b82 */ /* 0x003e220000000a00 */
[----:B------:R-:W1:Y:S01]  /*0bd0*/  LDCU UR4, c[0x0][0x388] ;  /* 0x00007100ff0477ac */ /* 0x000e620008000800 */
[C-C-:B------:R-:W-:Y:S02]  /*0be0*/  IMAD R21, R30.reuse, R2, R31.reuse ;  /* 0x000000021e157224 */ /* 0x140fe400078e021f */
[----:B-1----:R-:W-:Y:S02]  /*0bf0*/  IMAD R31, R30, UR4, R31 ;  /* 0x000000041e1f7c24 */ /* 0x002fe4000f8e021f */
[----:B0-----:R-:W-:-:S04]  /*0c00*/  IMAD.WIDE R20, R21, 0x8, R18 ;  /* 0x0000000815147825 */ /* 0x001fc800078e0212 */
[----:B------:R-:W-:Y:S02]  /*0c10*/  IMAD.WIDE R18, R31, 0x8, R18 ;  /* 0x000000081f127825 */ /* 0x000fe400078e0212 */
[----:B------:R-:W2:Y:S04]  /*0c20*/  LDG.E.64 R20, desc[UR6][R20.64] ;  /* 0x0000000614147981 */ /* 0x000ea8000c1e1b00 */
[----:B------:R-:W2:Y:S01]  /*0c30*/  LDG.E.64 R18, desc[UR6][R18.64] ;  /* 0x0000000612127981 */ /* 0x000ea2000c1e1b00 */
[----:B------:R-:W-:Y:S01]  /*0c40*/  IMAD R9, R30, R6, R9 ;  /* 0x000000061e097224 */ /* 0x000fe200078e0209 */
[----:B------:R-:W-:-:S03]  /*0c50*/  ISETP.NE.AND P0, PT, R7, R30, PT ;  /* 0x0000001e0700720c */ /* 0x000fc60003f05270 */
[----:B------:R-:W-:Y:S01]  /*0c60*/  IMAD.WIDE R12, R9, 0x8, R12 ;  /* 0x00000008090c7825 */ /* 0x000fe200078e020c */
[----:B------:R-:W-:Y:S01]  /*0c70*/  ISETP.NE.OR P0, PT, R3, R0, P0 ;  /* 0x000000000300720c */ /* 0x000fe20000705670 */
[----:B--2---:R-:W-:-:S08]  /*0c80*/  DADD R22, R20, R18 ;  /* 0x0000000014167229 */ /* 0x004fd00000000012 */
[----:B------:R-:W-:-:S07]  /*0c90*/  DADD R22, R22, R22 ;  /* 0x0000000016167229 */ /* 0x000fce0000000016 */
[----:B------:R2:W-:Y:S01]  /*0ca0*/  STG.E.64 desc[UR6][R12.64], R22 ;  /* 0x000000160c007986 */ /* 0x0005e2000c101b06 */
[----:B------:R-:W-:Y:S05]  /*0cb0*/  @P0 BRA `(.L_x_8) ;  /* 0x0000000000180947 */ /* 0x000fea0003800000 */
[----:B------:R-:W3:Y:S04]  /*0cc0*/  LDG.E.64 R14, desc[UR6][R14.64] ;  /* 0x000000060e0e7981 */ /* 0x000ee8000c1e1b00 */
[----:B--2---:R-:W3:Y:S04]  /*0cd0*/  LDG.E.64 R12, desc[UR6][R10.64] ;  /* 0x000000060a0c7981 */ /* 0x004ee8000c1e1b00 */
[----:B------:R-:W2:Y:S01]  /*0ce0*/  LDG.E.64 R18, desc[UR6][R16.64] ;  /* 0x0000000610127981 */ /* 0x000ea2000c1e1b00 */
[----:B---3--:R-:W-:-:S08]  /*0cf0*/  DADD R12, R12, -R14 ;  /* 0x000000000c0c7229 */ /* 0x008fd0000000080e */
[----:B--2---:R-:W-:-:S07]  /*0d00*/  DADD R12, R12, R18 ;  /* 0x000000000c0c7229 */ /* 0x004fce0000000012 */
[----:B------:R3:W-:Y:S04]  /*0d10*/  STG.E.64 desc[UR6][R16.64], R12 ;  /* 0x0000000c10007986 */ /* 0x0007e8000c101b06 */
.L_x_8:
[----:B------:R-:W-:Y:S05]  /*0d20*/  BSYNC.RECONVERGENT B1 ;  /* 0x0000000000017941 */ /* 0x000fea0003800200 */
.L_x_4:
[----:B------:R-:W4:Y:S01]  /*0d30*/  LDCU UR4, c[0x0][0x380] ;  /* 0x00007000ff0477ac */ /* 0x000f220008000800 */
[----:B------:R-:W-:-:S04]  /*0d40*/  IADD3 R7, PT, PT, R7, 0x1, RZ ;  /* 0x0000000107077810 */ /* 0x000fc80007ffe0ff */
[----:B----4-:R-:W-:-:S13]  /*0d50*/  ISETP.NE.AND P0, PT, R7, UR4, PT ;  /* 0x0000000407007c0c */ /* 0x010fda000bf05270 */
[----:B------:R-:W-:Y:S05]  /*0d60*/  @P0 BRA `(.L_x_9) ;  /* 0xfffffff4003c0947 */ /* 0x000fea000383ffff */
[----:B------:R-:W4:Y:S01]  /*0d70*/  LDCU UR4, c[0x0][0x364] ;  /* 0x00006c80ff0477ac */ /* 0x000f220008000800 */
[----:B------:R-:W4:Y:S02]  /*0d80*/  LDC R7, c[0x0][0x374] ;  /* 0x0000dd00ff077b82 */ /* 0x000f240000000800 */
[----:B----4-:R-:W-:-:S05]  /*0d90*/  IMAD R0, R7, UR4, R0 ;  /* 0x0000000407007c24 */ /* 0x010fca000f8e0200 */
[----:B------:R-:W-:-:S13]  /*0da0*/  ISETP.GE.AND P0, PT, R0, R6, PT ;  /* 0x000000060000720c */ /* 0x000fda0003f06270 */
[----:B------:R-:W-:Y:S05]  /*0db0*/  @!P0 BRA `(.L_x_10) ;  /* 0xfffffff400088947 */ /* 0x000fea000383ffff */
.L_x_1:
[----:B------:R-:W-:Y:S05]  /*0dc0*/  BSYNC.RECONVERGENT B0 ;  /* 0x0000000000007941 */ /* 0x000fea0003800200 */
.L_x_0:
[----:B------:R-:W4:Y:S01]  /*0dd0*/  LDCU UR4, c[0x0][0x360] ;  /* 0x00006c00ff0477ac */ /* 0x000f220008000800 */
[----:B------:R-:W4:Y:S02]  /*0de0*/  LDC R8, c[0x0][0x370] ;  /* 0x0000dc00ff087b82 */ /* 0x000f240000000800 */
[----:B----4-:R-:W-:-:S05]  /*0df0*/  IMAD R3, R8, UR4, R3 ;  /* 0x0000000408037c24 */ /* 0x010fca000f8e0203 */
[----:B------:R-:W-:-:S13]  /*0e00*/  ISETP.GE.AND P0, PT, R3, R6, PT ;  /* 0x000000060300720c */ /* 0x000fda0003f06270 */
[----:B------:R-:W-:Y:S05]  /*0e10*/  @!P0 BRA `(.L_x_11) ;  /* 0xfffffff000cc8947 */ /* 0x000fea000383ffff */
[----:B------:R-:W-:Y:S05]  /*0e20*/  EXIT ;  /* 0x000000000000794d */ /* 0x000fea0003800000 */
.L_x_12:
[----:B------:R-:W-:-:S00]  /*0e30*/  BRA `(.L_x_12) ;  /* 0xfffffffc00fc7947 */ /* 0x000fc0000383ffff */
[----:B------:R-:W-:-:S00]  /*0e40*/  NOP ;  /* 0x0000000000007918 */ /* 0x000fc00000000000 */
        /* <DEDUP_REMOVED lines=11> */
.L_x_13:


//--------------------- .nv.shared.reserved.0     --------------------------
	.section	.nv.shared.reserved.0,"aw",@nobits
	.weak		__nv_reservedSMEM_offset_0_alias
	.size		__nv_reservedSMEM_offset_0_alias, 0, 64
	.other		__nv_reservedSMEM_offset_0_alias,@"STO_CUDA_RESERVED_SHARED STV_DEFAULT"
__nv_reservedSMEM_offset_0_alias:
	.zero		0
	.zero		64


//--------------------- .nv.constant0._Z23ph_dRPA_ApB_sing_kerneliiiiPdS_S_ --------------------------
	.section	.nv.constant0._Z23ph_dRPA_ApB_sing_kerneliiiiPdS_S_,"a",@progbits
	.sectionflags	@""
	.align	4
.nv.constant0._Z23ph_dRPA_ApB_sing_kerneliiiiPdS_S_:
	.zero		936


//--------------------- SYMBOLS --------------------------

	.type		.nv.reservedSmem.offset0,@object
	.size		.nv.reservedSmem.offset0,0x4
